	.headerflags	@"EF_CUDA_TEXMODE_UNIFIED EF_CUDA_64BIT_ADDRESS EF_CUDA_ACCELERATORS EF_CUDA_SM90 EF_CUDA_VIRTUAL_SM(EF_CUDA_SM90)"
	.elftype	@"ET_EXEC"


//--------------------- .nv.info                  --------------------------
	.section	.nv.info,"",@"SHT_CUDA_INFO"
	.align	4


	//----- nvinfo : EIATTR_REGCOUNT
	.align		4
        /*0000*/ 	.byte	0x04, 0x2f
        /*0002*/ 	.short	(.L_1 - .L_0)
	.align		4
.L_0:
        /*0004*/ 	.word	index@(triton_poi_fused_convolution_leaky_relu_57)
        /*0008*/ 	.word	0x0000000c


	//----- nvinfo : EIATTR_MIN_STACK_SIZE
	.align		4
.L_1:
        /*000c*/ 	.byte	0x04, 0x12
        /*000e*/ 	.short	(.L_3 - .L_2)
	.align		4
.L_2:
        /*0010*/ 	.word	index@(triton_poi_fused_convolution_leaky_relu_57)
        /*0014*/ 	.word	0x00000000


	//----- nvinfo : EIATTR_FRAME_SIZE
	.align		4
.L_3:
        /*0018*/ 	.byte	0x04, 0x11
        /*001a*/ 	.short	(.L_5 - .L_4)
	.align		4
.L_4:
        /*001c*/ 	.word	index@(triton_poi_fused_convolution_leaky_relu_57)
        /*0020*/ 	.word	0x00000000


	//----- nvinfo : EIATTR_MIN_STACK_SIZE
	.align		4
.L_5:
        /*0024*/ 	.byte	0x04, 0x12
        /*0026*/ 	.short	(.L_7 - .L_6)
	.align		4
.L_6:
        /*0028*/ 	.word	index@(triton_poi_fused_convolution_leaky_relu_57)
        /*002c*/ 	.word	0x00000000
.L_7:


//--------------------- .nv.info.triton_poi_fused_convolution_leaky_relu_57 --------------------------
	.section	.nv.info.triton_poi_fused_convolution_leaky_relu_57,"",@"SHT_CUDA_INFO"
	.sectionflags	@""
	.align	4


	//----- nvinfo : EIATTR_CUDA_API_VERSION
	.align		4
        /*0000*/ 	.byte	0x04, 0x37
        /*0002*/ 	.short	(.L_9 - .L_8)
.L_8:
        /*0004*/ 	.word	0x0000007c


	//----- nvinfo : EIATTR_KPARAM_INFO
	.align		4
.L_9:
        /*0008*/ 	.byte	0x04, 0x17
        /*000a*/ 	.short	(.L_11 - .L_10)
.L_10:
        /*000c*/ 	.word	0x00000000
        /*0010*/ 	.short	0x0002
        /*0012*/ 	.short	0x0010
        /*0014*/ 	.byte	0x00, 0xf0, 0x11, 0x00


	//----- nvinfo : EIATTR_KPARAM_INFO
	.align		4
.L_11:
        /*0018*/ 	.byte	0x04, 0x17
        /*001a*/ 	.short	(.L_13 - .L_12)
.L_12:
        /*001c*/ 	.word	0x00000000
        /*0020*/ 	.short	0x0001
        /*0022*/ 	.short	0x0008
        /*0024*/ 	.byte	0x00, 0xf4, 0x21, 0x00


	//----- nvinfo : EIATTR_KPARAM_INFO
	.align		4
.L_13:
        /*0028*/ 	.byte	0x04, 0x17
        /*002a*/ 	.short	(.L_15 - .L_14)
.L_14:
        /*002c*/ 	.word	0x00000000
        /*0030*/ 	.short	0x0000
        /*0032*/ 	.short	0x0000
        /*0034*/ 	.byte	0x00, 0xf4, 0x21, 0x00


	//----- nvinfo : EIATTR_SPARSE_MMA_MASK
	.align		4
.L_15:
        /*0038*/ 	.byte	0x03, 0x50
        /*003a*/ 	.short	0x0000


	//----- nvinfo : EIATTR_MAXREG_COUNT
	.align		4
        /*003c*/ 	.byte	0x03, 0x1b
        /*003e*/ 	.short	0x00ff


	//----- nvinfo : EIATTR_EXIT_INSTR_OFFSETS
	.align		4
        /*0040*/ 	.byte	0x04, 0x1c
        /*0042*/ 	.short	(.L_17 - .L_16)


	//   ....[0]....
.L_16:
        /*0044*/ 	.word	0x000001a0


	//   ....[1]....
        /*0048*/ 	.word	0x000001c0


	//----- nvinfo : EIATTR_REQNTID
	.align		4
.L_17:
        /*004c*/ 	.byte	0x04, 0x10
        /*004e*/ 	.short	(.L_19 - .L_18)
.L_18:
        /*0050*/ 	.word	0x00000080
        /*0054*/ 	.word	0x00000001
        /*0058*/ 	.word	0x00000001


	//----- nvinfo : EIATTR_CBANK_PARAM_SIZE
	.align		4
.L_19:
        /*005c*/ 	.byte	0x03, 0x19
        /*005e*/ 	.short	0x0014


	//----- nvinfo : EIATTR_PARAM_CBANK
	.align		4
        /*0060*/ 	.byte	0x04, 0x0a
        /*0062*/ 	.short	(.L_21 - .L_20)
	.align		4
.L_20:
        /*0064*/ 	.word	index@(.nv.constant0.triton_poi_fused_convolution_leaky_relu_57)
        /*0068*/ 	.short	0x0210
        /*006a*/ 	.short	0x0014


	//----- nvinfo : EIATTR_SW_WAR
	.align		4
.L_21:
        /*006c*/ 	.byte	0x04, 0x36
        /*006e*/ 	.short	(.L_23 - .L_22)
.L_22:
        /*0070*/ 	.word	0x00000008
.L_23:


//--------------------- .nv.callgraph             --------------------------
	.section	.nv.callgraph,"",@"SHT_CUDA_CALLGRAPH"
	.align	4
	.sectionentsize	8
	.align		4
        /*0000*/ 	.word	0x00000000
	.align		4
        /*0004*/ 	.word	0xffffffff
	.align		4
        /*0008*/ 	.word	0x00000000
	.align		4
        /*000c*/ 	.word	0xfffffffe
	.align		4
        /*0010*/ 	.word	0x00000000
	.align		4
        /*0014*/ 	.word	0xfffffffd
	.align		4
        /*0018*/ 	.word	0x00000000
	.align		4
        /*001c*/ 	.word	0xfffffffc


//--------------------- .text.triton_poi_fused_convolution_leaky_relu_57 --------------------------
	.section	.text.triton_poi_fused_convolution_leaky_relu_57,"ax",@progbits
	.align	128
        .global         triton_poi_fused_convolution_leaky_relu_57
        .type           triton_poi_fused_convolution_leaky_relu_57,@function
        .size           triton_poi_fused_convolution_leaky_relu_57,(.L_x_1 - triton_poi_fused_convolution_leaky_relu_57)
        .other          triton_poi_fused_convolution_leaky_relu_57,@"STO_CUDA_ENTRY STV_DEFAULT"
triton_poi_fused_convolution_leaky_relu_57:
.text.triton_poi_fused_convolution_leaky_relu_57:
[----:B------:R-:W0:Y:S02]  /*0000*/  LDC R1, c[0x0][0x28] ;  /* 0x00000a00ff017b82 */ /* 0x000e240000000800 */
[----:B------:R-:W1:Y:S01]  /*0010*/  S2R R6, SR_TID.X ;  /* 0x0000000000067919 */ /* 0x000e620000002100 */
[----:B------:R-:W2:Y:S01]  /*0020*/  LDC.64 R2, c[0x0][0x210] ;  /* 0x00008400ff027b82 */ /* 0x000ea20000000a00 */
[----:B------:R-:W-:Y:S01]  /*0030*/  ULDC.64 UR4, c[0x0][0x208] ;  /* 0x0000820000047ab9 */ /* 0x000fe20000000a00 */
[----:B------:R-:W3:Y:S06]  /*0040*/  S2R R7, SR_CTAID.X ;  /* 0x0000000000077919 */ /* 0x000eec0000002500 */
[----:B------:R-:W4:Y:S01]  /*0050*/  LDC.64 R4, c[0x0][0x218] ;  /* 0x00008600ff047b82 */ /* 0x000f220000000a00 */
[----:B-1----:R-:W-:-:S05]  /*0060*/  LOP3.LUT R6, R6, 0x7f, RZ, 0xc0, !PT ;  /* 0x0000007f06067812 */ /* 0x002fca00078ec0ff */
[----:B---3--:R-:W-:Y:S02]  /*0070*/  IMAD R7, R7, 0x80, R6 ;  /* 0x0000008007077824 */ /* 0x008fe400078e0206 */
[----:B------:R-:W-:Y:S02]  /*0080*/  IMAD.MOV.U32 R6, RZ, RZ, RZ ;  /* 0x000000ffff067224 */ /* 0x000fe400078e00ff */
[C---:B--2---:R-:W-:Y:S01]  /*0090*/  IMAD.WIDE R2, R7.reuse, 0x4, R2 ;  /* 0x0000000407027825 */ /* 0x044fe200078e0202 */
[----:B------:R-:W-:-:S03]  /*00a0*/  ISETP.GE.AND P1, PT, R7, 0x4a00, PT ;  /* 0x00004a000700780c */ /* 0x000fc60003f26270 */
[----:B------:R-:W-:Y:S01]  /*00b0*/  IMAD.HI R0, R7, -0x22983759, R6 ;  /* 0xdd67c8a707007827 */ /* 0x000fe200078e0206 */
[----:B------:R-:W-:-:S04]  /*00c0*/  HFMA2.MMA R7, -RZ, RZ, 0, 0 ;  /* 0x00000000ff077435 */ /* 0x000fc800000001ff */
[----:B------:R-:W-:-:S04]  /*00d0*/  SHF.R.U32.HI R9, RZ, 0x1f, R0 ;  /* 0x0000001fff097819 */ /* 0x000fc80000011600 */
[----:B------:R-:W-:-:S04]  /*00e0*/  LEA.HI.SX32 R9, R0, R9, 0x1b ;  /* 0x0000000900097211 */ /* 0x000fc800078fdaff */
[----:B------:R-:W-:-:S04]  /*00f0*/  SHF.R.S32.HI R0, RZ, 0x1f, R9 ;  /* 0x0000001fff007819 */ /* 0x000fc80000011409 */
[----:B------:R-:W-:-:S04]  /*0100*/  LEA.HI R0, R0, R9, RZ, 0x7 ;  /* 0x0000000900007211 */ /* 0x000fc800078f38ff */
[----:B------:R-:W-:-:S04]  /*0110*/  LOP3.LUT R0, R0, 0xffffff80, RZ, 0xc0, !PT ;  /* 0xffffff8000007812 */ /* 0x000fc800078ec0ff */
[----:B------:R-:W-:Y:S01]  /*0120*/  IADD3 R9, R9, -R0, RZ ;  /* 0x8000000009097210 */ /* 0x000fe20007ffe0ff */
[----:B------:R-:W-:-:S04]  /*0130*/  IMAD.MOV.U32 R0, RZ, RZ, RZ ;  /* 0x000000ffff007224 */ /* 0x000fc800078e00ff */
[----:B----4-:R-:W-:Y:S02]  /*0140*/  IMAD.WIDE R4, R9, 0x4, R4 ;  /* 0x0000000409047825 */ /* 0x010fe400078e0204 */
[----:B------:R-:W2:Y:S04]  /*0150*/  @!P1 LDG.E R0, desc[UR4][R2.64] ;  /* 0x0000000402009981 */ /* 0x000ea8000c1e1900 */
[----:B------:R-:W2:Y:S02]  /*0160*/  @!P1 LDG.E.EL R7, desc[UR4][R4.64] ;  /* 0x0000000404079981 */ /* 0x000ea4000c2e1900 */
[----:B--2---:R-:W-:Y:S01]  /*0170*/  FSETP.GT.AND P0, PT, R0, -R7, PT ;  /* 0x800000070000720b */ /* 0x004fe20003f04000 */
[----:B------:R-:W-:-:S12]  /*0180*/  FADD R7, R7, R0 ;  /* 0x0000000007077221 */ /* 0x000fd80000000000 */
[----:B------:R-:W-:Y:S01]  /*0190*/  @!P0 FMUL R7, R7, 0.10000000149011611938 ;  /* 0x3dcccccd07078820 */ /* 0x000fe20000400000 */
[----:B------:R-:W-:Y:S06]  /*01a0*/  @P1 EXIT ;  /* 0x000000000000194d */ /* 0x000fec0003800000 */
[----:B------:R-:W-:Y:S01]  /*01b0*/  STG.E desc[UR4][R2.64], R7 ;  /* 0x0000000702007986 */ /* 0x000fe2000c101904 */
[----:B------:R-:W-:Y:S05]  /*01c0*/  EXIT ;  /* 0x000000000000794d */ /* 0x000fea0003800000 */
.L_x_0:
[----:B------:R-:W-:-:S00]  /*01d0*/  BRA `(.L_x_0) ;  /* 0xfffffffc00fc7947 */ /* 0x000fc0000383ffff */
[----:B------:R-:W-:-:S00]  /*01e0*/  NOP ;  /* 0x0000000000007918 */ /* 0x000fc00000000000 */
        /* <DEDUP_REMOVED lines=9> */
.L_x_1:


//--------------------- .nv.constant0.triton_poi_fused_convolution_leaky_relu_57 --------------------------
	.section	.nv.constant0.triton_poi_fused_convolution_leaky_relu_57,"a",@progbits
	.sectionflags	@""
	.align	4
.nv.constant0.triton_poi_fused_convolution_leaky_relu_57:
	.zero		548
